//
// Generated by NVIDIA NVVM Compiler
//
// Compiler Build ID: CL-36424714
// Cuda compilation tools, release 13.0, V13.0.88
// Based on NVVM 20.0.0
//

.version 9.0
.target sm_100
.address_size 64

	// .globl	_Z2piPfif
// _ZZ2piPfifE10threadSums has been demoted

.visible .entry _Z2piPfif(
	.param .u64 .ptr .align 1 _Z2piPfif_param_0,
	.param .u32 _Z2piPfif_param_1,
	.param .f32 _Z2piPfif_param_2
)
{
	.reg .pred 	%p<15>;
	.reg .b32 	%r<70>;
	.reg .b32 	%f<129>;
	.reg .b64 	%rd<5>;
	// demoted variable
	.shared .align 4 .b8 _ZZ2piPfifE10threadSums[512];
	ld.param.u64 	%rd1, [_Z2piPfif_param_0];
	ld.param.u32 	%r36, [_Z2piPfif_param_1];
	ld.param.f32 	%f21, [_Z2piPfif_param_2];
	mov.u32 	%r1, %tid.x;
	mov.u32 	%r2, %ntid.x;
	mov.u32 	%r3, %ctaid.x;
	mad.lo.s32 	%r37, %r2, %r3, %r1;
	mul.lo.s32 	%r4, %r36, %r37;
	add.s32 	%r5, %r4, %r36;
	setp.lt.s32 	%p1, %r36, 1;
	mov.f32 	%f119, 0f00000000;
	@%p1 bra 	$L__BB0_6;
	add.s32 	%r38, %r4, 1;
	max.s32 	%r6, %r5, %r38;
	sub.s32 	%r39, %r6, %r4;
	and.b32  	%r7, %r39, 3;
	setp.eq.s32 	%p2, %r7, 0;
	mov.f32 	%f119, 0f00000000;
	mov.u32 	%r61, %r4;
	@%p2 bra 	$L__BB0_4;
	neg.s32 	%r59, %r7;
	mov.f32 	%f119, 0f00000000;
	mov.u32 	%r61, %r4;
$L__BB0_3:
	.pragma "nounroll";
	cvt.rn.f32.s32 	%f26, %r61;
	add.f32 	%f27, %f26, 0f3F000000;
	mul.f32 	%f28, %f21, %f27;
	fma.rn.f32 	%f29, %f28, %f28, 0f3F800000;
	mov.f32 	%f30, 0f40800000;
	div.rn.f32 	%f31, %f30, %f29;
	add.f32 	%f119, %f119, %f31;
	add.s32 	%r61, %r61, 1;
	add.s32 	%r59, %r59, 1;
	setp.ne.s32 	%p3, %r59, 0;
	@%p3 bra 	$L__BB0_3;
$L__BB0_4:
	sub.s32 	%r40, %r4, %r6;
	setp.gt.u32 	%p4, %r40, -4;
	@%p4 bra 	$L__BB0_6;
$L__BB0_5:
	cvt.rn.f32.s32 	%f32, %r61;
	add.f32 	%f33, %f32, 0f3F000000;
	mul.f32 	%f34, %f21, %f33;
	fma.rn.f32 	%f35, %f34, %f34, 0f3F800000;
	mov.f32 	%f36, 0f40800000;
	div.rn.f32 	%f37, %f36, %f35;
	add.f32 	%f38, %f119, %f37;
	add.s32 	%r41, %r61, 1;
	cvt.rn.f32.s32 	%f39, %r41;
	add.f32 	%f40, %f39, 0f3F000000;
	mul.f32 	%f41, %f21, %f40;
	fma.rn.f32 	%f42, %f41, %f41, 0f3F800000;
	div.rn.f32 	%f43, %f36, %f42;
	add.f32 	%f44, %f38, %f43;
	add.s32 	%r42, %r61, 2;
	cvt.rn.f32.s32 	%f45, %r42;
	add.f32 	%f46, %f45, 0f3F000000;
	mul.f32 	%f47, %f21, %f46;
	fma.rn.f32 	%f48, %f47, %f47, 0f3F800000;
	div.rn.f32 	%f49, %f36, %f48;
	add.f32 	%f50, %f44, %f49;
	add.s32 	%r43, %r61, 3;
	cvt.rn.f32.s32 	%f51, %r43;
	add.f32 	%f52, %f51, 0f3F000000;
	mul.f32 	%f53, %f21, %f52;
	fma.rn.f32 	%f54, %f53, %f53, 0f3F800000;
	div.rn.f32 	%f55, %f36, %f54;
	add.f32 	%f119, %f50, %f55;
	add.s32 	%r61, %r61, 4;
	setp.lt.s32 	%p5, %r61, %r5;
	@%p5 bra 	$L__BB0_5;
$L__BB0_6:
	shl.b32 	%r44, %r1, 2;
	mov.u32 	%r45, _ZZ2piPfifE10threadSums;
	add.s32 	%r46, %r45, %r44;
	st.shared.f32 	[%r46], %f119;
	bar.sync 	0;
	setp.ne.s32 	%p6, %r1, 0;
	@%p6 bra 	$L__BB0_20;
	and.b32  	%r16, %r2, 15;
	setp.lt.u32 	%p7, %r2, 16;
	mov.f32 	%f128, 0f00000000;
	mov.b32 	%r66, 0;
	@%p7 bra 	$L__BB0_10;
	and.b32  	%r66, %r2, 2032;
	add.s32 	%r63, %r45, 32;
	and.b32  	%r50, %r2, -16;
	neg.s32 	%r64, %r50;
	mov.f32 	%f128, 0f00000000;
$L__BB0_9:
	.pragma "nounroll";
	ld.shared.f32 	%f59, [%r63+-32];
	add.f32 	%f60, %f128, %f59;
	ld.shared.f32 	%f61, [%r63+-28];
	add.f32 	%f62, %f60, %f61;
	ld.shared.f32 	%f63, [%r63+-24];
	add.f32 	%f64, %f62, %f63;
	ld.shared.f32 	%f65, [%r63+-20];
	add.f32 	%f66, %f64, %f65;
	ld.shared.f32 	%f67, [%r63+-16];
	add.f32 	%f68, %f66, %f67;
	ld.shared.f32 	%f69, [%r63+-12];
	add.f32 	%f70, %f68, %f69;
	ld.shared.f32 	%f71, [%r63+-8];
	add.f32 	%f72, %f70, %f71;
	ld.shared.f32 	%f73, [%r63+-4];
	add.f32 	%f74, %f72, %f73;
	ld.shared.f32 	%f75, [%r63];
	add.f32 	%f76, %f74, %f75;
	ld.shared.f32 	%f77, [%r63+4];
	add.f32 	%f78, %f76, %f77;
	ld.shared.f32 	%f79, [%r63+8];
	add.f32 	%f80, %f78, %f79;
	ld.shared.f32 	%f81, [%r63+12];
	add.f32 	%f82, %f80, %f81;
	ld.shared.f32 	%f83, [%r63+16];
	add.f32 	%f84, %f82, %f83;
	ld.shared.f32 	%f85, [%r63+20];
	add.f32 	%f86, %f84, %f85;
	ld.shared.f32 	%f87, [%r63+24];
	add.f32 	%f88, %f86, %f87;
	ld.shared.f32 	%f89, [%r63+28];
	add.f32 	%f128, %f88, %f89;
	add.s32 	%r64, %r64, 16;
	add.s32 	%r63, %r63, 64;
	setp.ne.s32 	%p8, %r64, 0;
	@%p8 bra 	$L__BB0_9;
$L__BB0_10:
	setp.eq.s32 	%p9, %r16, 0;
	@%p9 bra 	$L__BB0_19;
	and.b32  	%r24, %r2, 7;
	setp.lt.u32 	%p10, %r16, 8;
	@%p10 bra 	$L__BB0_13;
	shl.b32 	%r51, %r66, 2;
	add.s32 	%r53, %r45, %r51;
	ld.shared.f32 	%f91, [%r53];
	add.f32 	%f92, %f128, %f91;
	ld.shared.f32 	%f93, [%r53+4];
	add.f32 	%f94, %f92, %f93;
	ld.shared.f32 	%f95, [%r53+8];
	add.f32 	%f96, %f94, %f95;
	ld.shared.f32 	%f97, [%r53+12];
	add.f32 	%f98, %f96, %f97;
	ld.shared.f32 	%f99, [%r53+16];
	add.f32 	%f100, %f98, %f99;
	ld.shared.f32 	%f101, [%r53+20];
	add.f32 	%f102, %f100, %f101;
	ld.shared.f32 	%f103, [%r53+24];
	add.f32 	%f104, %f102, %f103;
	ld.shared.f32 	%f105, [%r53+28];
	add.f32 	%f128, %f104, %f105;
	add.s32 	%r66, %r66, 8;
$L__BB0_13:
	setp.eq.s32 	%p11, %r24, 0;
	@%p11 bra 	$L__BB0_19;
	and.b32  	%r27, %r2, 3;
	setp.lt.u32 	%p12, %r24, 4;
	@%p12 bra 	$L__BB0_16;
	shl.b32 	%r54, %r66, 2;
	add.s32 	%r56, %r45, %r54;
	ld.shared.f32 	%f107, [%r56];
	add.f32 	%f108, %f128, %f107;
	ld.shared.f32 	%f109, [%r56+4];
	add.f32 	%f110, %f108, %f109;
	ld.shared.f32 	%f111, [%r56+8];
	add.f32 	%f112, %f110, %f111;
	ld.shared.f32 	%f113, [%r56+12];
	add.f32 	%f128, %f112, %f113;
	add.s32 	%r66, %r66, 4;
$L__BB0_16:
	setp.eq.s32 	%p13, %r27, 0;
	@%p13 bra 	$L__BB0_19;
	shl.b32 	%r57, %r66, 2;
	add.s32 	%r69, %r45, %r57;
	neg.s32 	%r68, %r27;
$L__BB0_18:
	.pragma "nounroll";
	ld.shared.f32 	%f114, [%r69];
	add.f32 	%f128, %f128, %f114;
	add.s32 	%r69, %r69, 4;
	add.s32 	%r68, %r68, 1;
	setp.ne.s32 	%p14, %r68, 0;
	@%p14 bra 	$L__BB0_18;
$L__BB0_19:
	cvta.to.global.u64 	%rd2, %rd1;
	mul.wide.u32 	%rd3, %r3, 4;
	add.s64 	%rd4, %rd2, %rd3;
	st.global.f32 	[%rd4], %f128;
$L__BB0_20:
	ret;

}


// ===== COMPILED SASS (sm_100) =====

	.target	sm_100

	.elftype	@"ET_EXEC"


//--------------------- .note.nv.tkinfo           --------------------------
	.section	.note.nv.tkinfo,"",@"SHT_NOTE"
	.sectionflags	@"SHF_NOTE_NV_TKINFO"
	.tkinfo
        /*0018*/ 	.word	0x00000002
        /*0030*/ 	.string	""
        /*0030*/ 	.string	"ptxas"
        /*0030*/ 	.string	"Cuda compilation tools, release 13.0, V13.0.88"
        /*0030*/ 	.string	"Build cuda_13.0.r13.0/compiler.36424714_0"
        /*0030*/ 	.string	"-arch sm_100 -m 64 "



//--------------------- .note.nv.cuinfo           --------------------------
	.section	.note.nv.cuinfo,"",@"SHT_NOTE"
	.sectionflags	@"SHF_NOTE_NV_CUINFO"
        /*0018*/ 	.short	0x0002
        /*001a*/ 	.short	0x0064
        /*001c*/ 	.short	0x0082
	.zero		2


//--------------------- .nv.info                  --------------------------
	.section	.nv.info,"",@"SHT_CUDA_INFO"
	.align	4


	//----- nvinfo : EIATTR_REGCOUNT
	.align		4
        /*0000*/ 	.byte	0x04, 0x2f
        /*0002*/ 	.short	(.L_1 - .L_0)
	.align		4
.L_0:
        /*0004*/ 	.word	index@(_Z2piPfif)
        /*0008*/ 	.word	0x00000016


	//----- nvinfo : EIATTR_FRAME_SIZE
	.align		4
.L_1:
        /*000c*/ 	.byte	0x04, 0x11
        /*000e*/ 	.short	(.L_3 - .L_2)
	.align		4
.L_2:
        /*0010*/ 	.word	index@($__internal_0_$__cuda_sm3x_div_rn_noftz_f32_slowpath)
        /*0014*/ 	.word	0x00000000


	//----- nvinfo : EIATTR_FRAME_SIZE
	.align		4
.L_3:
        /*0018*/ 	.byte	0x04, 0x11
        /*001a*/ 	.short	(.L_5 - .L_4)
	.align		4
.L_4:
        /*001c*/ 	.word	index@(_Z2piPfif)
        /*0020*/ 	.word	0x00000000


	//----- nvinfo : EIATTR_MIN_STACK_SIZE
	.align		4
.L_5:
        /*0024*/ 	.byte	0x04, 0x12
        /*0026*/ 	.short	(.L_7 - .L_6)
	.align		4
.L_6:
        /*0028*/ 	.word	index@(_Z2piPfif)
        /*002c*/ 	.word	0x00000000
.L_7:


//--------------------- .nv.compat                --------------------------
	.section	.nv.compat,"",@"SHT_CUDA_COMPAT_INFO"
	.align	4
        /*0000*/ 	.byte	0x02, 0x09, 0x00, 0x00, 0x02, 0x02, 0x01, 0x00, 0x02, 0x05, 0x05, 0x00, 0x03, 0x07, 0x01, 0x01
        /*0010*/ 	.byte	0x02, 0x03, 0x00, 0x00, 0x02, 0x06, 0x01, 0x00, 0x04, 0x0b, 0x08, 0x00, 0x01, 0x00, 0x00, 0x00
        /*0020*/ 	.byte	0x00, 0x00, 0x00, 0x00


//--------------------- .nv.info._Z2piPfif        --------------------------
	.section	.nv.info._Z2piPfif,"",@"SHT_CUDA_INFO"
	.sectionflags	@""
	.align	4


	//----- nvinfo : EIATTR_CUDA_API_VERSION
	.align		4
        /*0000*/ 	.byte	0x04, 0x37
        /*0002*/ 	.short	(.L_9 - .L_8)
.L_8:
        /*0004*/ 	.word	0x00000082


	//----- nvinfo : EIATTR_KPARAM_INFO
	.align		4
.L_9:
        /*0008*/ 	.byte	0x04, 0x17
        /*000a*/ 	.short	(.L_11 - .L_10)
.L_10:
        /*000c*/ 	.word	0x00000000
        /*0010*/ 	.short	0x0002
        /*0012*/ 	.short	0x000c
        /*0014*/ 	.byte	0x00, 0xf0, 0x11, 0x00


	//----- nvinfo : EIATTR_KPARAM_INFO
	.align		4
.L_11:
        /*0018*/ 	.byte	0x04, 0x17
        /*001a*/ 	.short	(.L_13 - .L_12)
.L_12:
        /*001c*/ 	.word	0x00000000
        /*0020*/ 	.short	0x0001
        /*0022*/ 	.short	0x0008
        /*0024*/ 	.byte	0x00, 0xf0, 0x11, 0x00


	//----- nvinfo : EIATTR_KPARAM_INFO
	.align		4
.L_13:
        /*0028*/ 	.byte	0x04, 0x17
        /*002a*/ 	.short	(.L_15 - .L_14)
.L_14:
        /*002c*/ 	.word	0x00000000
        /*0030*/ 	.short	0x0000
        /*0032*/ 	.short	0x0000
        /*0034*/ 	.byte	0x00, 0xf5, 0x21, 0x00


	//----- nvinfo : EIATTR_SPARSE_MMA_MASK
	.align		4
.L_15:
        /*0038*/ 	.byte	0x03, 0x50
        /*003a*/ 	.short	0x0000


	//----- nvinfo : EIATTR_MAXREG_COUNT
	.align		4
        /*003c*/ 	.byte	0x03, 0x1b
        /*003e*/ 	.short	0x00ff


	//----- nvinfo : EIATTR_NUM_BARRIERS
	.align		4
        /*0040*/ 	.byte	0x02, 0x4c
        /*0042*/ 	.byte	0x01
	.zero		1


	//----- nvinfo : EIATTR_MERCURY_ISA_VERSION
	.align		4
        /*0044*/ 	.byte	0x03, 0x5f
        /*0046*/ 	.short	0x0101


	//----- nvinfo : EIATTR_VRC_CTA_INIT_COUNT
	.align		4
        /*0048*/ 	.byte	0x02, 0x4a
	.zero		1
	.zero		1


	//----- nvinfo : EIATTR_EXIT_INSTR_OFFSETS
	.align		4
        /*004c*/ 	.byte	0x04, 0x1c
        /*004e*/ 	.short	(.L_17 - .L_16)


	//   ....[0]....
.L_16:
        /*0050*/ 	.word	0x000008b0


	//   ....[1]....
        /*0054*/ 	.word	0x00000d90


	//----- nvinfo : EIATTR_CRS_STACK_SIZE
	.align		4
.L_17:
        /*0058*/ 	.byte	0x04, 0x1e
        /*005a*/ 	.short	(.L_19 - .L_18)
.L_18:
        /*005c*/ 	.word	0x00000000


	//----- nvinfo : EIATTR_CBANK_PARAM_SIZE
	.align		4
.L_19:
        /*0060*/ 	.byte	0x03, 0x19
        /*0062*/ 	.short	0x0010


	//----- nvinfo : EIATTR_PARAM_CBANK
	.align		4
        /*0064*/ 	.byte	0x04, 0x0a
        /*0066*/ 	.short	(.L_21 - .L_20)
	.align		4
.L_20:
        /*0068*/ 	.word	index@(.nv.constant0._Z2piPfif)
        /*006c*/ 	.short	0x0380
        /*006e*/ 	.short	0x0010


	//----- nvinfo : EIATTR_SW_WAR
	.align		4
.L_21:
        /*0070*/ 	.byte	0x04, 0x36
        /*0072*/ 	.short	(.L_23 - .L_22)
.L_22:
        /*0074*/ 	.word	0x00000008
.L_23:


//--------------------- .nv.callgraph             --------------------------
	.section	.nv.callgraph,"",@"SHT_CUDA_CALLGRAPH"
	.align	4
	.sectionentsize	8
	.align		4
        /*0000*/ 	.word	0x00000000
	.align		4
        /*0004*/ 	.word	0xffffffff
	.align		4
        /*0008*/ 	.word	0x00000000
	.align		4
        /*000c*/ 	.word	0xfffffffe
	.align		4
        /*0010*/ 	.word	0x00000000
	.align		4
        /*0014*/ 	.word	0xfffffffd
	.align		4
        /*0018*/ 	.word	0x00000000
	.align		4
        /*001c*/ 	.word	0xfffffffc


//--------------------- .text._Z2piPfif           --------------------------
	.section	.text._Z2piPfif,"ax",@progbits
	.align	128
        .global         _Z2piPfif
        .type           _Z2piPfif,@function
        .size           _Z2piPfif,(.L_x_34 - _Z2piPfif)
        .other          _Z2piPfif,@"STO_CUDA_ENTRY STV_DEFAULT"
_Z2piPfif:
.text._Z2piPfif:
[----:B------:R-:W-:Y:S01]  /*0000*/  LDC R1, c[0x0][0x37c] ;  /* 0x0000df00ff017b82 */ /* 0x000fe20000000800 */
[----:B------:R-:W0:Y:S01]  /*0010*/  LDCU UR4, c[0x0][0x388] ;  /* 0x00007100ff0477ac */ /* 0x000e220008000800 */
[----:B------:R-:W1:Y:S01]  /*0020*/  S2R R5, SR_TID.X ;  /* 0x0000000000057919 */ /* 0x000e620000002100 */
[----:B------:R-:W-:Y:S01]  /*0030*/  HFMA2 R8, -RZ, RZ, 0, 0 ;  /* 0x00000000ff087431 */ /* 0x000fe200000001ff */
[----:B------:R-:W2:Y:S01]  /*0040*/  LDCU UR9, c[0x0][0x360] ;  /* 0x00006c00ff0977ac */ /* 0x000ea20008000800 */
[----:B------:R-:W3:Y:S01]  /*0050*/  S2R R2, SR_CTAID.X ;  /* 0x0000000000027919 */ /* 0x000ee20000002500 */
[----:B0-----:R-:W-:-:S09]  /*0060*/  UISETP.GE.AND UP0, UPT, UR4, 0x1, UPT ;  /* 0x000000010400788c */ /* 0x001fd2000bf06270 */
[----:B--2---:R-:W-:Y:S05]  /*0070*/  BRA.U !UP0, `(.L_x_0) ;  /* 0x0000000508f07547 */ /* 0x004fea000b800000 */
[----:B-1-3--:R-:W-:Y:S01]  /*0080*/  IMAD R9, R2, UR9, R5 ;  /* 0x0000000902097c24 */ /* 0x00afe2000f8e0205 */
[----:B------:R-:W-:Y:S01]  /*0090*/  BSSY.RECONVERGENT B0, `(.L_x_1) ;  /* 0x0000024000007945 */ /* 0x000fe20003800200 */
[----:B------:R-:W-:Y:S01]  /*00a0*/  MOV R8, RZ ;  /* 0x000000ff00087202 */ /* 0x000fe20000000f00 */
[----:B------:R-:W-:Y:S02]  /*00b0*/  IMAD.MOV.U32 R6, RZ, RZ, 0x40800000 ;  /* 0x40800000ff067424 */ /* 0x000fe400078e00ff */
[----:B------:R-:W-:-:S05]  /*00c0*/  IMAD R9, R9, UR4, RZ ;  /* 0x0000000409097c24 */ /* 0x000fca000f8e02ff */
[C---:B------:R-:W-:Y:S01]  /*00d0*/  IADD3 R4, PT, PT, R9.reuse, UR4, RZ ;  /* 0x0000000409047c10 */ /* 0x040fe2000fffe0ff */
[----:B------:R-:W0:Y:S01]  /*00e0*/  LDCU UR4, c[0x0][0x38c] ;  /* 0x00007180ff0477ac */ /* 0x000e220008000800 */
[----:B------:R-:W-:Y:S02]  /*00f0*/  MOV R7, R9 ;  /* 0x0000000900077202 */ /* 0x000fe40000000f00 */
[----:B------:R-:W-:-:S04]  /*0100*/  VIADDMNMX R10, R9, 0x1, R4, !PT ;  /* 0x00000001090a7846 */ /* 0x000fc80007800104 */
[----:B------:R-:W-:-:S04]  /*0110*/  IADD3 R0, PT, PT, -R9, R10, RZ ;  /* 0x0000000a09007210 */ /* 0x000fc80007ffe1ff */
[----:B------:R-:W-:-:S13]  /*0120*/  LOP3.LUT P0, R0, R0, 0x3, RZ, 0xc0, !PT ;  /* 0x0000000300007812 */ /* 0x000fda000780c0ff */
[----:B0-----:R-:W-:Y:S05]  /*0130*/  @!P0 BRA `(.L_x_2) ;  /* 0x0000000000648947 */ /* 0x001fea0003800000 */
[----:B------:R-:W-:Y:S02]  /*0140*/  IADD3 R11, PT, PT, -R0, RZ, RZ ;  /* 0x000000ff000b7210 */ /* 0x000fe40007ffe1ff */
[----:B------:R-:W-:Y:S02]  /*0150*/  MOV R8, RZ ;  /* 0x000000ff00087202 */ /* 0x000fe40000000f00 */
[----:B------:R-:W-:-:S07]  /*0160*/  MOV R7, R9 ;  /* 0x0000000900077202 */ /* 0x000fce0000000f00 */
.L_x_5:
[----:B------:R-:W-:Y:S01]  /*0170*/  I2FP.F32.S32 R0, R7 ;  /* 0x0000000700007245 */ /* 0x000fe20000201400 */
[----:B------:R-:W-:Y:S01]  /*0180*/  VIADD R11, R11, 0x1 ;  /* 0x000000010b0b7836 */ /* 0x000fe20000000000 */
[----:B------:R-:W-:Y:S03]  /*0190*/  BSSY.RECONVERGENT B1, `(.L_x_3) ;  /* 0x0000010000017945 */ /* 0x000fe60003800200 */
[----:B------:R-:W-:Y:S01]  /*01a0*/  FADD R0, R0, 0.5 ;  /* 0x3f00000000007421 */ /* 0x000fe20000000000 */
[----:B------:R-:W-:-:S03]  /*01b0*/  ISETP.NE.AND P2, PT, R11, RZ, PT ;  /* 0x000000ff0b00720c */ /* 0x000fc60003f45270 */
[----:B------:R-:W-:-:S04]  /*01c0*/  FMUL R0, R0, UR4 ;  /* 0x0000000400007c20 */ /* 0x000fc80008400000 */
[----:B------:R-:W-:-:S04]  /*01d0*/  FFMA R13, R0, R0, 1 ;  /* 0x3f800000000d7423 */ /* 0x000fc80000000000 */
[----:B------:R-:W0:Y:S08]  /*01e0*/  MUFU.RCP R0, R13 ;  /* 0x0000000d00007308 */ /* 0x000e300000001000 */
[----:B------:R-:W1:Y:S01]  /*01f0*/  FCHK P0, R6, R13 ;  /* 0x0000000d06007302 */ /* 0x000e620000000000 */
[----:B0-----:R-:W-:-:S04]  /*0200*/  FFMA R3, -R13, R0, 1 ;  /* 0x3f8000000d037423 */ /* 0x001fc80000000100 */
[----:B------:R-:W-:-:S04]  /*0210*/  FFMA R0, R0, R3, R0 ;  /* 0x0000000300007223 */ /* 0x000fc80000000000 */
[----:B------:R-:W-:-:S04]  /*0220*/  FFMA R3, R0, 4, RZ ;  /* 0x4080000000037823 */ /* 0x000fc800000000ff */
[----:B------:R-:W-:-:S04]  /*0230*/  FFMA R12, -R13, R3, 4 ;  /* 0x408000000d0c7423 */ /* 0x000fc80000000103 */
[----:B------:R-:W-:Y:S01]  /*0240*/  FFMA R3, R0, R12, R3 ;  /* 0x0000000c00037223 */ /* 0x000fe20000000003 */
[----:B-1----:R-:W-:Y:S06]  /*0250*/  @!P0 BRA `(.L_x_4) ;  /* 0x00000000000c8947 */ /* 0x002fec0003800000 */
[----:B------:R-:W-:Y:S02]  /*0260*/  MOV R3, R13 ;  /* 0x0000000d00037202 */ /* 0x000fe40000000f00 */
[----:B------:R-:W-:-:S07]  /*0270*/  MOV R12, 0x290 ;  /* 0x00000290000c7802 */ /* 0x000fce0000000f00 */
[----:B------:R-:W-:Y:S05]  /*0280*/  CALL.REL.NOINC `($__internal_0_$__cuda_sm3x_div_rn_noftz_f32_slowpath) ;  /* 0x0000000800c47944 */ /* 0x000fea0003c00000 */
.L_x_4:
[----:B------:R-:W-:Y:S05]  /*0290*/  BSYNC.RECONVERGENT B1 ;  /* 0x0000000000017941 */ /* 0x000fea0003800200 */
.L_x_3:
[----:B------:R-:W-:Y:S01]  /*02a0*/  FADD R8, R3, R8 ;  /* 0x0000000803087221 */ /* 0x000fe20000000000 */
[----:B------:R-:W-:Y:S01]  /*02b0*/  IADD3 R7, PT, PT, R7, 0x1, RZ ;  /* 0x0000000107077810 */ /* 0x000fe20007ffe0ff */
[----:B------:R-:W-:Y:S06]  /*02c0*/  @P2 BRA `(.L_x_5) ;  /* 0xfffffffc00a82947 */ /* 0x000fec000383ffff */
.L_x_2:
[----:B------:R-:W-:Y:S05]  /*02d0*/  BSYNC.RECONVERGENT B0 ;  /* 0x0000000000007941 */ /* 0x000fea0003800200 */
.L_x_1:
[----:B------:R-:W-:Y:S01]  /*02e0*/  IADD3 R10, PT, PT, R9, -R10, RZ ;  /* 0x8000000a090a7210 */ /* 0x000fe20007ffe0ff */
[----:B------:R-:W0:Y:S01]  /*02f0*/  LDCU UR6, c[0x0][0x38c] ;  /* 0x00007180ff0677ac */ /* 0x000e220008000800 */
[----:B------:R-:W-:Y:S02]  /*0300*/  BSSY.RECONVERGENT B0, `(.L_x_0) ;  /* 0x0000053000007945 */ /* 0x000fe40003800200 */
[----:B------:R-:W-:-:S13]  /*0310*/  ISETP.GT.U32.AND P0, PT, R10, -0x4, PT ;  /* 0xfffffffc0a00780c */ /* 0x000fda0003f04070 */
[----:B------:R-:W-:Y:S05]  /*0320*/  @P0 BRA `(.L_x_6) ;  /* 0x0000000400400947 */ /* 0x000fea0003800000 */
.L_x_15:
[----:B------:R-:W-:Y:S01]  /*0330*/  I2FP.F32.S32 R0, R7 ;  /* 0x0000000700007245 */ /* 0x000fe20000201400 */
[----:B------:R-:W-:Y:S04]  /*0340*/  BSSY.RECONVERGENT B1, `(.L_x_7) ;  /* 0x000000f000017945 */ /* 0x000fe80003800200 */
[----:B------:R-:W-:-:S04]  /*0350*/  FADD R0, R0, 0.5 ;  /* 0x3f00000000007421 */ /* 0x000fc80000000000 */
[----:B0-----:R-:W-:-:S04]  /*0360*/  FMUL R0, R0, UR6 ;  /* 0x0000000600007c20 */ /* 0x001fc80008400000 */
        /* <DEDUP_REMOVED lines=12> */
.L_x_8:
[----:B------:R-:W-:Y:S05]  /*0430*/  BSYNC.RECONVERGENT B1 ;  /* 0x0000000000017941 */ /* 0x000fea0003800200 */
.L_x_7:
[----:B------:R-:W-:Y:S01]  /*0440*/  VIADD R0, R7, 0x1 ;  /* 0x0000000107007836 */ /* 0x000fe20000000000 */
[----:B------:R-:W-:Y:S01]  /*0450*/  BSSY.RECONVERGENT B1, `(.L_x_9) ;  /* 0x0000012000017945 */ /* 0x000fe20003800200 */
[----:B------:R-:W-:-:S03]  /*0460*/  FADD R8, R3, R8 ;  /* 0x0000000803087221 */ /* 0x000fc60000000000 */
[----:B------:R-:W-:-:S05]  /*0470*/  I2FP.F32.S32 R0, R0 ;  /* 0x0000000000007245 */ /* 0x000fca0000201400 */
[----:B------:R-:W-:-:S04]  /*0480*/  FADD R0, R0, 0.5 ;  /* 0x3f00000000007421 */ /* 0x000fc80000000000 */
        /* <DEDUP_REMOVED lines=13> */
[----:B------:R-:W-:-:S07]  /*0560*/  MOV R9, R3 ;  /* 0x0000000300097202 */ /* 0x000fce0000000f00 */
.L_x_10:
[----:B------:R-:W-:Y:S05]  /*0570*/  BSYNC.RECONVERGENT B1 ;  /* 0x0000000000017941 */ /* 0x000fea0003800200 */
.L_x_9:
[----:B------:R-:W-:Y:S01]  /*0580*/  IADD3 R0, PT, PT, R7, 0x2, RZ ;  /* 0x0000000207007810 */ /* 0x000fe20007ffe0ff */
[----:B------:R-:W-:Y:S01]  /*0590*/  BSSY.RECONVERGENT B1, `(.L_x_11) ;  /* 0x0000011000017945 */ /* 0x000fe20003800200 */
[----:B------:R-:W-:Y:S02]  /*05a0*/  FADD R8, R8, R9 ;  /* 0x0000000908087221 */ /* 0x000fe40000000000 */
        /* <DEDUP_REMOVED lines=15> */
.L_x_12:
[----:B------:R-:W-:Y:S05]  /*06a0*/  BSYNC.RECONVERGENT B1 ;  /* 0x0000000000017941 */ /* 0x000fea0003800200 */
.L_x_11:
        /* <DEDUP_REMOVED lines=19> */
.L_x_14:
[----:B------:R-:W-:Y:S05]  /*07e0*/  BSYNC.RECONVERGENT B1 ;  /* 0x0000000000017941 */ /* 0x000fea0003800200 */
.L_x_13:
[----:B------:R-:W-:Y:S01]  /*07f0*/  IADD3 R7, PT, PT, R7, 0x4, RZ ;  /* 0x0000000407077810 */ /* 0x000fe20007ffe0ff */
[----:B------:R-:W-:-:S03]  /*0800*/  FADD R8, R8, R9 ;  /* 0x0000000908087221 */ /* 0x000fc60000000000 */
[----:B------:R-:W-:-:S13]  /*0810*/  ISETP.GE.AND P0, PT, R7, R4, PT ;  /* 0x000000040700720c */ /* 0x000fda0003f06270 */
[----:B------:R-:W-:Y:S05]  /*0820*/  @!P0 BRA `(.L_x_15) ;  /* 0xfffffff800c08947 */ /* 0x000fea000383ffff */
.L_x_6:
[----:B0-----:R-:W-:Y:S05]  /*0830*/  BSYNC.RECONVERGENT B0 ;  /* 0x0000000000007941 */ /* 0x001fea0003800200 */
.L_x_0:
[----:B------:R-:W0:Y:S01]  /*0840*/  S2UR UR5, SR_CgaCtaId ;  /* 0x00000000000579c3 */ /* 0x000e220000008800 */
[----:B------:R-:W-:Y:S01]  /*0850*/  UMOV UR4, 0x400 ;  /* 0x0000040000047882 */ /* 0x000fe20000000000 */
[----:B-1----:R-:W-:Y:S01]  /*0860*/  ISETP.NE.AND P0, PT, R5, RZ, PT ;  /* 0x000000ff0500720c */ /* 0x002fe20003f05270 */
[----:B0-----:R-:W-:-:S06]  /*0870*/  ULEA UR5, UR5, UR4, 0x18 ;  /* 0x0000000405057291 */ /* 0x001fcc000f8ec0ff */
[----:B------:R-:W-:-:S05]  /*0880*/  LEA R5, R5, UR5, 0x2 ;  /* 0x0000000505057c11 */ /* 0x000fca000f8e10ff */
[----:B------:R0:W-:Y:S01]  /*0890*/  STS [R5], R8 ;  /* 0x0000000805007388 */ /* 0x0001e20000000800 */
[----:B------:R-:W-:Y:S06]  /*08a0*/  BAR.SYNC.DEFER_BLOCKING 0x0 ;  /* 0x0000000000007b1d */ /* 0x000fec0000010000 */
[----:B------:R-:W-:Y:S05]  /*08b0*/  @P0 EXIT ;  /* 0x000000000000094d */ /* 0x000fea0003800000 */
[----:B------:R-:W-:Y:S01]  /*08c0*/  UISETP.GE.U32.AND UP0, UPT, UR9, 0x10, UPT ;  /* 0x000000100900788c */ /* 0x000fe2000bf06070 */
[----:B------:R-:W-:Y:S01]  /*08d0*/  HFMA2 R19, -RZ, RZ, 0, 0 ;  /* 0x00000000ff137431 */ /* 0x000fe200000001ff */
[----:B------:R-:W-:Y:S01]  /*08e0*/  ULOP3.LUT UR7, UR9, 0xf, URZ, 0xc0, !UPT ;  /* 0x0000000f09077892 */ /* 0x000fe2000f8ec0ff */
[----:B------:R-:W-:-:S06]  /*08f0*/  UMOV UR4, URZ ;  /* 0x000000ff00047c82 */ /* 0x000fcc0008000000 */
[----:B------:R-:W-:Y:S05]  /*0900*/  BRA.U !UP0, `(.L_x_16) ;  /* 0x0000000108747547 */ /* 0x000fea000b800000 */
[----:B------:R-:W-:Y:S01]  /*0910*/  ULOP3.LUT UR6, UR9, 0xfffffff0, URZ, 0xc0, !UPT ;  /* 0xfffffff009067892 */ /* 0x000fe2000f8ec0ff */
[----:B------:R-:W-:Y:S01]  /*0920*/  IMAD.MOV.U32 R19, RZ, RZ, RZ ;  /* 0x000000ffff137224 */ /* 0x000fe200078e00ff */
[----:B------:R-:W-:Y:S02]  /*0930*/  ULOP3.LUT UR4, UR9, 0x7f0, URZ, 0xc0, !UPT ;  /* 0x000007f009047892 */ /* 0x000fe4000f8ec0ff */
[----:B------:R-:W-:Y:S02]  /*0940*/  UIADD3 UR8, UPT, UPT, UR5, 0x20, URZ ;  /* 0x0000002005087890 */ /* 0x000fe4000fffe0ff */
[----:B------:R-:W-:-:S12]  /*0950*/  UIADD3 UR6, UPT, UPT, -UR6, URZ, URZ ;  /* 0x000000ff06067290 */ /* 0x000fd8000fffe1ff */
.L_x_17:
[----:B------:R-:W1:Y:S01]  /*0960*/  LDS.128 R12, [UR8+-0x20] ;  /* 0xffffe008ff0c7984 */ /* 0x000e620008000c00 */
[----:B------:R-:W-:-:S03]  /*0970*/  UIADD3 UR6, UPT, UPT, UR6, 0x10, URZ ;  /* 0x0000001006067890 */ /* 0x000fc6000fffe0ff */
[----:B0-----:R-:W0:Y:S01]  /*0980*/  LDS.128 R8, [UR8+-0x10] ;  /* 0xfffff008ff087984 */ /* 0x001e220008000c00 */
[----:B------:R-:W-:-:S03]  /*0990*/  UISETP.NE.AND UP0, UPT, UR6, URZ, UPT ;  /* 0x000000ff0600728c */ /* 0x000fc6000bf05270 */
[----:B------:R-:W2:Y:S01]  /*09a0*/  LDS.128 R4, [UR8] ;  /* 0x00000008ff047984 */ /* 0x000ea20008000c00 */
[----:B-1----:R-:W-:-:S03]  /*09b0*/  FADD R12, R12, R19 ;  /* 0x000000130c0c7221 */ /* 0x002fc60000000000 */
[----:B------:R-:W1:Y:S01]  /*09c0*/  LDS.128 R16, [UR8+0x10] ;  /* 0x00001008ff107984 */ /* 0x000e620008000c00 */
[----:B------:R-:W-:Y:S01]  /*09d0*/  UIADD3 UR8, UPT, UPT, UR8, 0x40, URZ ;  /* 0x0000004008087890 */ /* 0x000fe2000fffe0ff */
[----:B------:R-:W-:-:S04]  /*09e0*/  FADD R13, R12, R13 ;  /* 0x0000000d0c0d7221 */ /* 0x000fc80000000000 */
[----:B------:R-:W-:-:S04]  /*09f0*/  FADD R14, R13, R14 ;  /* 0x0000000e0d0e7221 */ /* 0x000fc80000000000 */
[----:B------:R-:W-:-:S04]  /*0a00*/  FADD R15, R14, R15 ;  /* 0x0000000f0e0f7221 */ /* 0x000fc80000000000 */
[----:B0-----:R-:W-:-:S04]  /*0a10*/  FADD R8, R15, R8 ;  /* 0x000000080f087221 */ /* 0x001fc80000000000 */
[----:B------:R-:W-:-:S04]  /*0a20*/  FADD R9, R8, R9 ;  /* 0x0000000908097221 */ /* 0x000fc80000000000 */
[----:B------:R-:W-:-:S04]  /*0a30*/  FADD R10, R9, R10 ;  /* 0x0000000a090a7221 */ /* 0x000fc80000000000 */
[----:B------:R-:W-:-:S04]  /*0a40*/  FADD R11, R10, R11 ;  /* 0x0000000b0a0b7221 */ /* 0x000fc80000000000 */
[----:B--2---:R-:W-:-:S04]  /*0a50*/  FADD R4, R11, R4 ;  /* 0x000000040b047221 */ /* 0x004fc80000000000 */
[----:B------:R-:W-:-:S04]  /*0a60*/  FADD R5, R4, R5 ;  /* 0x0000000504057221 */ /* 0x000fc80000000000 */
[----:B------:R-:W-:-:S04]  /*0a70*/  FADD R6, R5, R6 ;  /* 0x0000000605067221 */ /* 0x000fc80000000000 */
[----:B------:R-:W-:-:S04]  /*0a80*/  FADD R7, R6, R7 ;  /* 0x0000000706077221 */ /* 0x000fc80000000000 */
[----:B-1----:R-:W-:-:S04]  /*0a90*/  FADD R16, R7, R16 ;  /* 0x0000001007107221 */ /* 0x002fc80000000000 */
[----:B------:R-:W-:-:S04]  /*0aa0*/  FADD R17, R16, R17 ;  /* 0x0000001110117221 */ /* 0x000fc80000000000 */
[----:B------:R-:W-:-:S04]  /*0ab0*/  FADD R18, R17, R18 ;  /* 0x0000001211127221 */ /* 0x000fc80000000000 */
[----:B------:R-:W-:Y:S01]  /*0ac0*/  FADD R19, R18, R19 ;  /* 0x0000001312137221 */ /* 0x000fe20000000000 */
[----:B------:R-:W-:Y:S06]  /*0ad0*/  BRA.U UP0, `(.L_x_17) ;  /* 0xfffffffd00a07547 */ /* 0x000fec000b83ffff */
.L_x_16:
[----:B------:R-:W-:Y:S01]  /*0ae0*/  UISETP.NE.AND UP0, UPT, UR7, URZ, UPT ;  /* 0x000000ff0700728c */ /* 0x000fe2000bf05270 */
[----:B------:R-:W1:Y:S08]  /*0af0*/  LDCU.64 UR10, c[0x0][0x358] ;  /* 0x00006b00ff0a77ac */ /* 0x000e700008000a00 */
[----:B------:R-:W-:Y:S05]  /*0b00*/  BRA.U !UP0, `(.L_x_18) ;  /* 0x0000000108947547 */ /* 0x000fea000b800000 */
[----:B------:R-:W-:Y:S02]  /*0b10*/  UISETP.GE.U32.AND UP0, UPT, UR7, 0x8, UPT ;  /* 0x000000080700788c */ /* 0x000fe4000bf06070 */
[----:B------:R-:W-:-:S04]  /*0b20*/  ULOP3.LUT UR8, UR9, 0x7, URZ, 0xc0, !UPT ;  /* 0x0000000709087892 */ /* 0x000fc8000f8ec0ff */
[----:B------:R-:W-:-:S03]  /*0b30*/  UISETP.NE.AND UP1, UPT, UR8, URZ, UPT ;  /* 0x000000ff0800728c */ /* 0x000fc6000bf25270 */
[----:B------:R-:W-:Y:S08]  /*0b40*/  BRA.U !UP0, `(.L_x_19) ;  /* 0x0000000108307547 */ /* 0x000ff0000b800000 */
[----:B------:R-:W-:Y:S02]  /*0b50*/  ULEA UR6, UR4, UR5, 0x2 ;  /* 0x0000000504067291 */ /* 0x000fe4000f8e10ff */
[----:B------:R-:W-:-:S07]  /*0b60*/  UIADD3 UR4, UPT, UPT, UR4, 0x8, URZ ;  /* 0x0000000804047890 */ /* 0x000fce000fffe0ff */
[----:B0-----:R-:W0:Y:S04]  /*0b70*/  LDS.128 R8, [UR6] ;  /* 0x00000006ff087984 */ /* 0x001e280008000c00 */
[----:B------:R-:W2:Y:S01]  /*0b80*/  LDS.128 R4, [UR6+0x10] ;  /* 0x00001006ff047984 */ /* 0x000ea20008000c00 */
[----:B0-----:R-:W-:-:S04]  /*0b90*/  FADD R8, R19, R8 ;  /* 0x0000000813087221 */ /* 0x001fc80000000000 */
[----:B------:R-:W-:-:S04]  /*0ba0*/  FADD R9, R8, R9 ;  /* 0x0000000908097221 */ /* 0x000fc80000000000 */
[----:B------:R-:W-:-:S04]  /*0bb0*/  FADD R10, R9, R10 ;  /* 0x0000000a090a7221 */ /* 0x000fc80000000000 */
[----:B------:R-:W-:-:S04]  /*0bc0*/  FADD R11, R10, R11 ;  /* 0x0000000b0a0b7221 */ /* 0x000fc80000000000 */
[----:B--2---:R-:W-:-:S04]  /*0bd0*/  FADD R4, R11, R4 ;  /* 0x000000040b047221 */ /* 0x004fc80000000000 */
[----:B------:R-:W-:-:S04]  /*0be0*/  FADD R5, R4, R5 ;  /* 0x0000000504057221 */ /* 0x000fc80000000000 */
[----:B------:R-:W-:-:S04]  /*0bf0*/  FADD R6, R5, R6 ;  /* 0x0000000605067221 */ /* 0x000fc80000000000 */
[----:B------:R-:W-:-:S07]  /*0c00*/  FADD R19, R6, R7 ;  /* 0x0000000706137221 */ /* 0x000fce0000000000 */
.L_x_19:
[----:B------:R-:W-:Y:S05]  /*0c10*/  BRA.U !UP1, `(.L_x_18) ;  /* 0x0000000109507547 */ /* 0x000fea000b800000 */
[----:B------:R-:W-:Y:S02]  /*0c20*/  UISETP.GE.U32.AND UP0, UPT, UR8, 0x4, UPT ;  /* 0x000000040800788c */ /* 0x000fe4000bf06070 */
[----:B------:R-:W-:-:S04]  /*0c30*/  ULOP3.LUT UR6, UR9, 0x3, URZ, 0xc0, !UPT ;  /* 0x0000000309067892 */ /* 0x000fc8000f8ec0ff */
[----:B------:R-:W-:-:S03]  /*0c40*/  UISETP.NE.AND UP1, UPT, UR6, URZ, UPT ;  /* 0x000000ff0600728c */ /* 0x000fc6000bf25270 */
[----:B------:R-:W-:Y:S08]  /*0c50*/  BRA.U !UP0, `(.L_x_20) ;  /* 0x00000001081c7547 */ /* 0x000ff0000b800000 */
[----:B------:R-:W-:Y:S02]  /*0c60*/  ULEA UR7, UR4, UR5, 0x2 ;  /* 0x0000000504077291 */ /* 0x000fe4000f8e10ff */
[----:B------:R-:W-:-:S07]  /*0c70*/  UIADD3 UR4, UPT, UPT, UR4, 0x4, URZ ;  /* 0x0000000404047890 */ /* 0x000fce000fffe0ff */
[----:B0-----:R-:W0:Y:S02]  /*0c80*/  LDS.128 R4, [UR7] ;  /* 0x00000007ff047984 */ /* 0x001e240008000c00 */
[----:B0-----:R-:W-:-:S04]  /*0c90*/  FADD R4, R19, R4 ;  /* 0x0000000413047221 */ /* 0x001fc80000000000 */
[----:B------:R-:W-:-:S04]  /*0ca0*/  FADD R5, R4, R5 ;  /* 0x0000000504057221 */ /* 0x000fc80000000000 */
[----:B------:R-:W-:-:S04]  /*0cb0*/  FADD R6, R5, R6 ;  /* 0x0000000605067221 */ /* 0x000fc80000000000 */
[----:B------:R-:W-:-:S07]  /*0cc0*/  FADD R19, R6, R7 ;  /* 0x0000000706137221 */ /* 0x000fce0000000000 */
.L_x_20:
[----:B------:R-:W-:Y:S05]  /*0cd0*/  BRA.U !UP1, `(.L_x_18) ;  /* 0x0000000109207547 */ /* 0x000fea000b800000 */
[----:B------:R-:W-:Y:S02]  /*0ce0*/  ULEA UR4, UR4, UR5, 0x2 ;  /* 0x0000000504047291 */ /* 0x000fe4000f8e10ff */
[----:B------:R-:W-:-:S12]  /*0cf0*/  UIADD3 UR6, UPT, UPT, -UR6, URZ, URZ ;  /* 0x000000ff06067290 */ /* 0x000fd8000fffe1ff */
.L_x_21:
[----:B------:R-:W2:Y:S01]  /*0d00*/  LDS R0, [UR4] ;  /* 0x00000004ff007984 */ /* 0x000ea20008000800 */
[----:B------:R-:W-:Y:S02]  /*0d10*/  UIADD3 UR6, UPT, UPT, UR6, 0x1, URZ ;  /* 0x0000000106067890 */ /* 0x000fe4000fffe0ff */
[----:B------:R-:W-:Y:S02]  /*0d20*/  UIADD3 UR4, UPT, UPT, UR4, 0x4, URZ ;  /* 0x0000000404047890 */ /* 0x000fe4000fffe0ff */
[----:B------:R-:W-:Y:S01]  /*0d30*/  UISETP.NE.AND UP0, UPT, UR6, URZ, UPT ;  /* 0x000000ff0600728c */ /* 0x000fe2000bf05270 */
[----:B--2---:R-:W-:-:S08]  /*0d40*/  FADD R19, R0, R19 ;  /* 0x0000001300137221 */ /* 0x004fd00000000000 */
[----:B------:R-:W-:Y:S05]  /*0d50*/  BRA.U UP0, `(.L_x_21) ;  /* 0xfffffffd00e87547 */ /* 0x000fea000b83ffff */
.L_x_18:
[----:B0-----:R-:W3:Y:S02]  /*0d60*/  LDC.64 R4, c[0x0][0x380] ;  /* 0x0000e000ff047b82 */ /* 0x001ee40000000a00 */
[----:B---3--:R-:W-:-:S05]  /*0d70*/  IMAD.WIDE.U32 R2, R2, 0x4, R4 ;  /* 0x0000000402027825 */ /* 0x008fca00078e0004 */
[----:B-1----:R-:W-:Y:S01]  /*0d80*/  STG.E desc[UR10][R2.64], R19 ;  /* 0x0000001302007986 */ /* 0x002fe2000c10190a */
[----:B------:R-:W-:Y:S05]  /*0d90*/  EXIT ;  /* 0x000000000000794d */ /* 0x000fea0003800000 */
        .weak           $__internal_0_$__cuda_sm3x_div_rn_noftz_f32_slowpath
        .type           $__internal_0_$__cuda_sm3x_div_rn_noftz_f32_slowpath,@function
        .size           $__internal_0_$__cuda_sm3x_div_rn_noftz_f32_slowpath,(.L_x_34 - $__internal_0_$__cuda_sm3x_div_rn_noftz_f32_slowpath)
$__internal_0_$__cuda_sm3x_div_rn_noftz_f32_slowpath:
[----:B------:R-:W-:Y:S01]  /*0da0*/  SHF.R.U32.HI R13, RZ, 0x17, R3 ;  /* 0x00000017ff0d7819 */ /* 0x000fe20000011603 */
[----:B------:R-:W-:Y:S01]  /*0db0*/  BSSY.RECONVERGENT B2, `(.L_x_22) ;  /* 0x0000064000027945 */ /* 0x000fe20003800200 */
[----:B------:R-:W-:Y:S02]  /*0dc0*/  SHF.R.U32.HI R0, RZ, 0x17, R6 ;  /* 0x00000017ff007819 */ /* 0x000fe40000011606 */
[----:B------:R-:W-:Y:S02]  /*0dd0*/  LOP3.LUT R13, R13, 0xff, RZ, 0xc0, !PT ;  /* 0x000000ff0d0d7812 */ /* 0x000fe400078ec0ff */
[----:B------:R-:W-:Y:S02]  /*0de0*/  LOP3.LUT R15, R0, 0xff, RZ, 0xc0, !PT ;  /* 0x000000ff000f7812 */ /* 0x000fe400078ec0ff */
[----:B------:R-:W-:Y:S02]  /*0df0*/  IADD3 R18, PT, PT, R13, -0x1, RZ ;  /* 0xffffffff0d127810 */ /* 0x000fe40007ffe0ff */
[----:B------:R-:W-:-:S02]  /*0e00*/  IADD3 R17, PT, PT, R15, -0x1, RZ ;  /* 0xffffffff0f117810 */ /* 0x000fc40007ffe0ff */
[----:B------:R-:W-:Y:S02]  /*0e10*/  ISETP.GT.U32.AND P0, PT, R18, 0xfd, PT ;  /* 0x000000fd1200780c */ /* 0x000fe40003f04070 */
[----:B------:R-:W-:Y:S02]  /*0e20*/  MOV R16, 0x40800000 ;  /* 0x4080000000107802 */ /* 0x000fe40000000f00 */
[----:B------:R-:W-:-:S13]  /*0e30*/  ISETP.GT.U32.OR P0, PT, R17, 0xfd, P0 ;  /* 0x000000fd1100780c */ /* 0x000fda0000704470 */
[----:B------:R-:W-:Y:S01]  /*0e40*/  @!P0 MOV R14, RZ ;  /* 0x000000ff000e8202 */ /* 0x000fe20000000f00 */
[----:B------:R-:W-:Y:S06]  /*0e50*/  @!P0 BRA `(.L_x_23) ;  /* 0x0000000000608947 */ /* 0x000fec0003800000 */
[----:B------:R-:W-:Y:S01]  /*0e60*/  IMAD.MOV.U32 R0, RZ, RZ, 0x40800000 ;  /* 0x40800000ff007424 */ /* 0x000fe200078e00ff */
[----:B------:R-:W-:-:S04]  /*0e70*/  FSETP.GTU.FTZ.AND P1, PT, |R3|, +INF , PT ;  /* 0x7f8000000300780b */ /* 0x000fc80003f3c200 */
[----:B------:R-:W-:-:S04]  /*0e80*/  FSETP.GTU.FTZ.AND P0, PT, |R0|, +INF , PT ;  /* 0x7f8000000000780b */ /* 0x000fc80003f1c200 */
[----:B------:R-:W-:-:S13]  /*0e90*/  PLOP3.LUT P0, PT, P0, P1, PT, 0xf8, 0x8f ;  /* 0x00000000008f781c */ /* 0x000fda0000703f70 */
[----:B------:R-:W-:Y:S05]  /*0ea0*/  @P0 BRA `(.L_x_24) ;  /* 0x00000004004c0947 */ /* 0x000fea0003800000 */
[----:B------:R-:W-:-:S13]  /*0eb0*/  LOP3.LUT P0, RZ, R3, 0x7fffffff, R16, 0xc8, !PT ;  /* 0x7fffffff03ff7812 */ /* 0x000fda000780c810 */
[----:B------:R-:W-:Y:S05]  /*0ec0*/  @!P0 BRA `(.L_x_25) ;  /* 0x00000004003c8947 */ /* 0x000fea0003800000 */
[C---:B------:R-:W-:Y:S02]  /*0ed0*/  FSETP.NEU.FTZ.AND P3, PT, |R0|.reuse, +INF , PT ;  /* 0x7f8000000000780b */ /* 0x040fe40003f7d200 */
[----:B------:R-:W-:Y:S02]  /*0ee0*/  FSETP.NEU.FTZ.AND P1, PT, |R3|, +INF , PT ;  /* 0x7f8000000300780b */ /* 0x000fe40003f3d200 */
[----:B------:R-:W-:-:S11]  /*0ef0*/  FSETP.NEU.FTZ.AND P0, PT, |R0|, +INF , PT ;  /* 0x7f8000000000780b */ /* 0x000fd60003f1d200 */
[----:B------:R-:W-:Y:S05]  /*0f00*/  @!P1 BRA !P3, `(.L_x_25) ;  /* 0x00000004002c9947 */ /* 0x000fea0005800000 */
[----:B------:R-:W-:-:S04]  /*0f10*/  LOP3.LUT P3, RZ, R16, 0x7fffffff, RZ, 0xc0, !PT ;  /* 0x7fffffff10ff7812 */ /* 0x000fc8000786c0ff */
[----:B------:R-:W-:-:S13]  /*0f20*/  PLOP3.LUT P1, PT, P1, P3, PT, 0x2f, 0xf2 ;  /* 0x0000000000f2781c */ /* 0x000fda0000f26577 */
[----:B------:R-:W-:Y:S05]  /*0f30*/  @P1 BRA `(.L_x_26) ;  /* 0x0000000400181947 */ /* 0x000fea0003800000 */
[----:B------:R-:W-:-:S04]  /*0f40*/  LOP3.LUT P1, RZ, R3, 0x7fffffff, RZ, 0xc0, !PT ;  /* 0x7fffffff03ff7812 */ /* 0x000fc8000782c0ff */
[----:B------:R-:W-:-:S13]  /*0f50*/  PLOP3.LUT P0, PT, P0, P1, PT, 0x2f, 0xf2 ;  /* 0x0000000000f2781c */ /* 0x000fda0000702577 */
[----:B------:R-:W-:Y:S05]  /*0f60*/  @P0 BRA `(.L_x_27) ;  /* 0x0000000400000947 */ /* 0x000fea0003800000 */
[----:B------:R-:W-:Y:S02]  /*0f70*/  ISETP.GE.AND P0, PT, R17, RZ, PT ;  /* 0x000000ff1100720c */ /* 0x000fe40003f06270 */
[----:B------:R-:W-:-:S11]  /*0f80*/  ISETP.GE.AND P1, PT, R18, RZ, PT ;  /* 0x000000ff1200720c */ /* 0x000fd60003f26270 */
[----:B------:R-:W-:Y:S01]  /*0f90*/  @P0 MOV R14, RZ ;  /* 0x000000ff000e0202 */ /* 0x000fe20000000f00 */
[----:B------:R-:W-:Y:S01]  /*0fa0*/  @!P0 FFMA R16, R0, 1.84467440737095516160e+19, RZ ;  /* 0x5f80000000108823 */ /* 0x000fe200000000ff */
[----:B------:R-:W-:Y:S01]  /*0fb0*/  @!P0 MOV R14, 0xffffffc0 ;  /* 0xffffffc0000e8802 */ /* 0x000fe20000000f00 */
[----:B------:R-:W-:-:S03]  /*0fc0*/  @!P1 FFMA R3, R3, 1.84467440737095516160e+19, RZ ;  /* 0x5f80000003039823 */ /* 0x000fc600000000ff */
[----:B------:R-:W-:-:S07]  /*0fd0*/  @!P1 IADD3 R14, PT, PT, R14, 0x40, RZ ;  /* 0x000000400e0e9810 */ /* 0x000fce0007ffe0ff */
.L_x_23:
[----:B------:R-:W-:Y:S01]  /*0fe0*/  LEA R0, R13, 0xc0800000, 0x17 ;  /* 0xc08000000d007811 */ /* 0x000fe200078eb8ff */
[----:B------:R-:W-:Y:S01]  /*0ff0*/  VIADD R15, R15, 0xffffff81 ;  /* 0xffffff810f0f7836 */ /* 0x000fe20000000000 */
[----:B------:R-:W-:Y:S02]  /*1000*/  BSSY.RECONVERGENT B3, `(.L_x_28) ;  /* 0x0000035000037945 */ /* 0x000fe40003800200 */
[----:B------:R-:W-:Y:S01]  /*1010*/  IADD3 R17, PT, PT, -R0, R3, RZ ;  /* 0x0000000300117210 */ /* 0x000fe20007ffe1ff */
[C---:B------:R-:W-:Y:S01]  /*1020*/  IMAD R0, R15.reuse, -0x800000, R16 ;  /* 0xff8000000f007824 */ /* 0x040fe200078e0210 */
[----:B------:R-:W-:Y:S02]  /*1030*/  IADD3 R15, PT, PT, R15, 0x7f, -R13 ;  /* 0x0000007f0f0f7810 */ /* 0x000fe40007ffe80d */
[----:B------:R-:W0:Y:S01]  /*1040*/  MUFU.RCP R3, R17 ;  /* 0x0000001100037308 */ /* 0x000e220000001000 */
[----:B------:R-:W-:Y:S01]  /*1050*/  FADD.FTZ R19, -R17, -RZ ;  /* 0x800000ff11137221 */ /* 0x000fe20000010100 */
[----:B------:R-:W-:-:S03]  /*1060*/  IADD3 R15, PT, PT, R15, R14, RZ ;  /* 0x0000000e0f0f7210 */ /* 0x000fc60007ffe0ff */
[----:B0-----:R-:W-:-:S04]  /*1070*/  FFMA R18, R3, R19, 1 ;  /* 0x3f80000003127423 */ /* 0x001fc80000000013 */
[----:B------:R-:W-:-:S04]  /*1080*/  FFMA R3, R3, R18, R3 ;  /* 0x0000001203037223 */ /* 0x000fc80000000003 */
[----:B------:R-:W-:-:S04]  /*1090*/  FFMA R16, R0, R3, RZ ;  /* 0x0000000300107223 */ /* 0x000fc800000000ff */
[----:B------:R-:W-:-:S04]  /*10a0*/  FFMA R18, R19, R16, R0 ;  /* 0x0000001013127223 */ /* 0x000fc80000000000 */
[----:B------:R-:W-:-:S04]  /*10b0*/  FFMA R16, R3, R18, R16 ;  /* 0x0000001203107223 */ /* 0x000fc80000000010 */
[----:B------:R-:W-:-:S04]  /*10c0*/  FFMA R19, R19, R16, R0 ;  /* 0x0000001013137223 */ /* 0x000fc80000000000 */
[----:B------:R-:W-:-:S05]  /*10d0*/  FFMA R0, R3, R19, R16 ;  /* 0x0000001303007223 */ /* 0x000fca0000000010 */
[----:B------:R-:W-:-:S04]  /*10e0*/  SHF.R.U32.HI R13, RZ, 0x17, R0 ;  /* 0x00000017ff0d7819 */ /* 0x000fc80000011600 */
[----:B------:R-:W-:-:S04]  /*10f0*/  LOP3.LUT R13, R13, 0xff, RZ, 0xc0, !PT ;  /* 0x000000ff0d0d7812 */ /* 0x000fc800078ec0ff */
[----:B------:R-:W-:-:S04]  /*1100*/  IADD3 R17, PT, PT, R13, R15, RZ ;  /* 0x0000000f0d117210 */ /* 0x000fc80007ffe0ff */
[----:B------:R-:W-:-:S04]  /*1110*/  IADD3 R13, PT, PT, R17, -0x1, RZ ;  /* 0xffffffff110d7810 */ /* 0x000fc80007ffe0ff */
[----:B------:R-:W-:-:S13]  /*1120*/  ISETP.GE.U32.AND P0, PT, R13, 0xfe, PT ;  /* 0x000000fe0d00780c */ /* 0x000fda0003f06070 */
[----:B------:R-:W-:Y:S05]  /*1130*/  @!P0 BRA `(.L_x_29) ;  /* 0x0000000000808947 */ /* 0x000fea0003800000 */
[----:B------:R-:W-:-:S13]  /*1140*/  ISETP.GT.AND P0, PT, R17, 0xfe, PT ;  /* 0x000000fe1100780c */ /* 0x000fda0003f04270 */
[----:B------:R-:W-:Y:S05]  /*1150*/  @P0 BRA `(.L_x_30) ;  /* 0x00000000006c0947 */ /* 0x000fea0003800000 */
[----:B------:R-:W-:-:S13]  /*1160*/  ISETP.GE.AND P0, PT, R17, 0x1, PT ;  /* 0x000000011100780c */ /* 0x000fda0003f06270 */
[----:B------:R-:W-:Y:S05]  /*1170*/  @P0 BRA `(.L_x_31) ;  /* 0x0000000000740947 */ /* 0x000fea0003800000 */
[----:B------:R-:W-:Y:S02]  /*1180*/  ISETP.GE.AND P0, PT, R17, -0x18, PT ;  /* 0xffffffe81100780c */ /* 0x000fe40003f06270 */
[----:B------:R-:W-:-:S11]  /*1190*/  LOP3.LUT R0, R0, 0x80000000, RZ, 0xc0, !PT ;  /* 0x8000000000007812 */ /* 0x000fd600078ec0ff */
[----:B------:R-:W-:Y:S05]  /*11a0*/  @!P0 BRA `(.L_x_31) ;  /* 0x0000000000688947 */ /* 0x000fea0003800000 */
[-CC-:B------:R-:W-:Y:S01]  /*11b0*/  FFMA.RZ R13, R3, R19.reuse, R16.reuse ;  /* 0x00000013030d7223 */ /* 0x180fe2000000c010 */
[----:B------:R-:W-:Y:S01]  /*11c0*/  IMAD.MOV R15, RZ, RZ, -R17 ;  /* 0x000000ffff0f7224 */ /* 0x000fe200078e0a11 */
[C---:B------:R-:W-:Y:S02]  /*11d0*/  ISETP.NE.AND P3, PT, R17.reuse, RZ, PT ;  /* 0x000000ff1100720c */ /* 0x040fe40003f65270 */
[----:B------:R-:W-:Y:S02]  /*11e0*/  ISETP.NE.AND P1, PT, R17, RZ, PT ;  /* 0x000000ff1100720c */ /* 0x000fe40003f25270 */
[----:B------:R-:W-:Y:S01]  /*11f0*/  LOP3.LUT R14, R13, 0x7fffff, RZ, 0xc0, !PT ;  /* 0x007fffff0d0e7812 */ /* 0x000fe200078ec0ff */
[CCC-:B------:R-:W-:Y:S01]  /*1200*/  FFMA.RP R13, R3.reuse, R19.reuse, R16.reuse ;  /* 0x00000013030d7223 */ /* 0x1c0fe20000008010 */
[----:B------:R-:W-:Y:S01]  /*1210*/  FFMA.RM R16, R3, R19, R16 ;  /* 0x0000001303107223 */ /* 0x000fe20000004010 */
[----:B------:R-:W-:Y:S02]  /*1220*/  IADD3 R3, PT, PT, R17, 0x20, RZ ;  /* 0x0000002011037810 */ /* 0x000fe40007ffe0ff */
[----:B------:R-:W-:-:S02]  /*1230*/  LOP3.LUT R14, R14, 0x800000, RZ, 0xfc, !PT ;  /* 0x008000000e0e7812 */ /* 0x000fc400078efcff */
[----:B------:R-:W-:Y:S02]  /*1240*/  FSETP.NEU.FTZ.AND P0, PT, R13, R16, PT ;  /* 0x000000100d00720b */ /* 0x000fe40003f1d000 */
[----:B------:R-:W-:Y:S02]  /*1250*/  SHF.L.U32 R3, R14, R3, RZ ;  /* 0x000000030e037219 */ /* 0x000fe400000006ff */
[----:B------:R-:W-:Y:S02]  /*1260*/  SEL R13, R15, RZ, P3 ;  /* 0x000000ff0f0d7207 */ /* 0x000fe40001800000 */
[----:B------:R-:W-:Y:S02]  /*1270*/  ISETP.NE.AND P1, PT, R3, RZ, P1 ;  /* 0x000000ff0300720c */ /* 0x000fe40000f25270 */
[----:B------:R-:W-:Y:S02]  /*1280*/  SHF.R.U32.HI R13, RZ, R13, R14 ;  /* 0x0000000dff0d7219 */ /* 0x000fe4000001160e */
[----:B------:R-:W-:-:S02]  /*1290*/  PLOP3.LUT P0, PT, P0, P1, PT, 0xf8, 0x8f ;  /* 0x00000000008f781c */ /* 0x000fc40000703f70 */
[----:B------:R-:W-:Y:S02]  /*12a0*/  SHF.R.U32.HI R14, RZ, 0x1, R13 ;  /* 0x00000001ff0e7819 */ /* 0x000fe4000001160d */
[----:B------:R-:W-:-:S04]  /*12b0*/  SEL R3, RZ, 0x1, !P0 ;  /* 0x00000001ff037807 */ /* 0x000fc80004000000 */
[----:B------:R-:W-:-:S04]  /*12c0*/  LOP3.LUT R16, R3, 0x1, R14, 0xf8, !PT ;  /* 0x0000000103107812 */ /* 0x000fc800078ef80e */
[----:B------:R-:W-:-:S04]  /*12d0*/  LOP3.LUT R13, R16, R13, RZ, 0xc0, !PT ;  /* 0x0000000d100d7212 */ /* 0x000fc800078ec0ff */
[----:B------:R-:W-:-:S04]  /*12e0*/  IADD3 R13, PT, PT, R14, R13, RZ ;  /* 0x0000000d0e0d7210 */ /* 0x000fc80007ffe0ff */
[----:B------:R-:W-:Y:S01]  /*12f0*/  LOP3.LUT R0, R13, R0, RZ, 0xfc, !PT ;  /* 0x000000000d007212 */ /* 0x000fe200078efcff */
[----:B------:R-:W-:Y:S06]  /*1300*/  BRA `(.L_x_31) ;  /* 0x0000000000107947 */ /* 0x000fec0003800000 */
.L_x_30:
[----:B------:R-:W-:-:S04]  /*1310*/  LOP3.LUT R0, R0, 0x80000000, RZ, 0xc0, !PT ;  /* 0x8000000000007812 */ /* 0x000fc800078ec0ff */
[----:B------:R-:W-:Y:S01]  /*1320*/  LOP3.LUT R0, R0, 0x7f800000, RZ, 0xfc, !PT ;  /* 0x7f80000000007812 */ /* 0x000fe200078efcff */
[----:B------:R-:W-:Y:S06]  /*1330*/  BRA `(.L_x_31) ;  /* 0x0000000000047947 */ /* 0x000fec0003800000 */
.L_x_29:
[----:B------:R-:W-:-:S07]  /*1340*/  LEA R0, R15, R0, 0x17 ;  /* 0x000000000f007211 */ /* 0x000fce00078eb8ff */
.L_x_31:
[----:B------:R-:W-:Y:S05]  /*1350*/  BSYNC.RECONVERGENT B3 ;  /* 0x0000000000037941 */ /* 0x000fea0003800200 */
.L_x_28:
[----:B------:R-:W-:Y:S05]  /*1360*/  BRA `(.L_x_32) ;  /* 0x0000000000207947 */ /* 0x000fea0003800000 */
.L_x_27:
[----:B------:R-:W-:-:S04]  /*1370*/  LOP3.LUT R0, R3, 0x80000000, R16, 0x48, !PT ;  /* 0x8000000003007812 */ /* 0x000fc800078e4810 */
[----:B------:R-:W-:Y:S01]  /*1380*/  LOP3.LUT R0, R0, 0x7f800000, RZ, 0xfc, !PT ;  /* 0x7f80000000007812 */ /* 0x000fe200078efcff */
[----:B------:R-:W-:Y:S06]  /*1390*/  BRA `(.L_x_32) ;  /* 0x0000000000147947 */ /* 0x000fec0003800000 */
.L_x_26:
[----:B------:R-:W-:Y:S01]  /*13a0*/  LOP3.LUT R0, R3, 0x80000000, R16, 0x48, !PT ;  /* 0x8000000003007812 */ /* 0x000fe200078e4810 */
[----:B------:R-:W-:Y:S06]  /*13b0*/  BRA `(.L_x_32) ;  /* 0x00000000000c7947 */ /* 0x000fec0003800000 */
.L_x_25:
[----:B------:R-:W0:Y:S01]  /*13c0*/  MUFU.RSQ R0, -QNAN ;  /* 0xffc0000000007908 */ /* 0x000e220000001400 */
[----:B------:R-:W-:Y:S05]  /*13d0*/  BRA `(.L_x_32) ;  /* 0x0000000000047947 */ /* 0x000fea0003800000 */
.L_x_24:
[----:B------:R-:W-:-:S07]  /*13e0*/  FADD.FTZ R0, R0, R3 ;  /* 0x0000000300007221 */ /* 0x000fce0000010000 */
.L_x_32:
[----:B------:R-:W-:Y:S05]  /*13f0*/  BSYNC.RECONVERGENT B2 ;  /* 0x0000000000027941 */ /* 0x000fea0003800200 */
.L_x_22:
[----:B------:R-:W-:Y:S01]  /*1400*/  HFMA2 R13, -RZ, RZ, 0, 0 ;  /* 0x00000000ff0d7431 */ /* 0x000fe200000001ff */
[----:B0-----:R-:W-:-:S03]  /*1410*/  MOV R3, R0 ;  /* 0x0000000000037202 */ /* 0x001fc60000000f00 */
[----:B------:R-:W-:Y:S05]  /*1420*/  RET.REL.NODEC R12 `(_Z2piPfif) ;  /* 0xffffffe80cf47950 */ /* 0x000fea0003c3ffff */
.L_x_33:
[----:B------:R-:W-:-:S00]  /*1430*/  BRA `(.L_x_33) ;  /* 0xfffffffc00fc7947 */ /* 0x000fc0000383ffff */
[----:B------:R-:W-:-:S00]  /*1440*/  NOP ;  /* 0x0000000000007918 */ /* 0x000fc00000000000 */
        /* <DEDUP_REMOVED lines=11> */
.L_x_34:


//--------------------- .nv.shared._Z2piPfif      --------------------------
	.section	.nv.shared._Z2piPfif,"aw",@nobits
	.sectionflags	@""
	.align	4
.nv.shared._Z2piPfif:
	.zero		1536


//--------------------- .nv.shared.reserved.0     --------------------------
	.section	.nv.shared.reserved.0,"aw",@nobits
	.weak		__nv_reservedSMEM_offset_0_alias
	.size		__nv_reservedSMEM_offset_0_alias, 0, 64
	.other		__nv_reservedSMEM_offset_0_alias,@"STO_CUDA_RESERVED_SHARED STV_DEFAULT"
__nv_reservedSMEM_offset_0_alias:
	.zero		0
	.zero		64


//--------------------- .nv.constant0._Z2piPfif   --------------------------
	.section	.nv.constant0._Z2piPfif,"a",@progbits
	.sectionflags	@""
	.align	4
.nv.constant0._Z2piPfif:
	.zero		912


//--------------------- SYMBOLS --------------------------

	.type		.nv.reservedSmem.offset0,@object
	.size		.nv.reservedSmem.offset0,0x4
	.type		.nv.reservedSmem.cap,@object
	.size		.nv.reservedSmem.cap,0x4
